//
// Generated by NVIDIA NVVM Compiler
//
// Compiler Build ID: CL-36424714
// Cuda compilation tools, release 13.0, V13.0.88
// Based on NVVM 20.0.0
//

.version 9.0
.target sm_100
.address_size 64

	// .globl	_Z16torch_sum_kernelPK13__nv_bfloat16S1_S1_fS1_PS_S2_S2_S2_ii
// _ZZ11warp_reducefE14temp_reduction has been demoted

.visible .entry _Z16torch_sum_kernelPK13__nv_bfloat16S1_S1_fS1_PS_S2_S2_S2_ii(
	.param .u64 .ptr .align 1 _Z16torch_sum_kernelPK13__nv_bfloat16S1_S1_fS1_PS_S2_S2_S2_ii_param_0,
	.param .u64 .ptr .align 1 _Z16torch_sum_kernelPK13__nv_bfloat16S1_S1_fS1_PS_S2_S2_S2_ii_param_1,
	.param .u64 .ptr .align 1 _Z16torch_sum_kernelPK13__nv_bfloat16S1_S1_fS1_PS_S2_S2_S2_ii_param_2,
	.param .f32 _Z16torch_sum_kernelPK13__nv_bfloat16S1_S1_fS1_PS_S2_S2_S2_ii_param_3,
	.param .u64 .ptr .align 1 _Z16torch_sum_kernelPK13__nv_bfloat16S1_S1_fS1_PS_S2_S2_S2_ii_param_4,
	.param .u64 .ptr .align 1 _Z16torch_sum_kernelPK13__nv_bfloat16S1_S1_fS1_PS_S2_S2_S2_ii_param_5,
	.param .u64 .ptr .align 1 _Z16torch_sum_kernelPK13__nv_bfloat16S1_S1_fS1_PS_S2_S2_S2_ii_param_6,
	.param .u64 .ptr .align 1 _Z16torch_sum_kernelPK13__nv_bfloat16S1_S1_fS1_PS_S2_S2_S2_ii_param_7,
	.param .u64 .ptr .align 1 _Z16torch_sum_kernelPK13__nv_bfloat16S1_S1_fS1_PS_S2_S2_S2_ii_param_8,
	.param .u32 _Z16torch_sum_kernelPK13__nv_bfloat16S1_S1_fS1_PS_S2_S2_S2_ii_param_9,
	.param .u32 _Z16torch_sum_kernelPK13__nv_bfloat16S1_S1_fS1_PS_S2_S2_S2_ii_param_10
)
{
	.reg .pred 	%p<21>;
	.reg .b16 	%rs<73>;
	.reg .b32 	%r<109>;
	.reg .b32 	%f<81>;
	.reg .b64 	%rd<63>;
	// demoted variable
	.shared .align 4 .b8 _ZZ11warp_reducefE14temp_reduction[128];
	ld.param.u64 	%rd10, [_Z16torch_sum_kernelPK13__nv_bfloat16S1_S1_fS1_PS_S2_S2_S2_ii_param_0];
	ld.param.u64 	%rd11, [_Z16torch_sum_kernelPK13__nv_bfloat16S1_S1_fS1_PS_S2_S2_S2_ii_param_1];
	ld.param.f32 	%f16, [_Z16torch_sum_kernelPK13__nv_bfloat16S1_S1_fS1_PS_S2_S2_S2_ii_param_3];
	ld.param.u64 	%rd9, [_Z16torch_sum_kernelPK13__nv_bfloat16S1_S1_fS1_PS_S2_S2_S2_ii_param_7];
	ld.param.u32 	%r41, [_Z16torch_sum_kernelPK13__nv_bfloat16S1_S1_fS1_PS_S2_S2_S2_ii_param_9];
	ld.param.u32 	%r42, [_Z16torch_sum_kernelPK13__nv_bfloat16S1_S1_fS1_PS_S2_S2_S2_ii_param_10];
	cvta.to.global.u64 	%rd1, %rd11;
	cvta.to.global.u64 	%rd2, %rd10;
	mov.u32 	%r1, %ctaid.x;
	mov.u32 	%r2, %tid.x;
	setp.lt.s32 	%p1, %r42, 1;
	mov.f32 	%f79, 0f00000000;
	@%p1 bra 	$L__BB0_12;
	and.b32  	%r3, %r42, 7;
	setp.lt.u32 	%p2, %r42, 8;
	mov.f32 	%f79, 0f00000000;
	mov.b32 	%r107, 0;
	@%p2 bra 	$L__BB0_4;
	and.b32  	%r107, %r42, 2147483640;
	neg.s32 	%r105, %r107;
	mad.lo.s32 	%r104, %r1, %r41, %r2;
	mul.lo.s32 	%r44, %r41, %r41;
	shl.b32 	%r7, %r44, 3;
	mad.lo.s32 	%r45, %r41, 7, %r1;
	mad.lo.s32 	%r103, %r41, %r45, %r2;
	mad.lo.s32 	%r46, %r41, 6, %r1;
	mad.lo.s32 	%r102, %r41, %r46, %r2;
	mad.lo.s32 	%r47, %r41, 5, %r1;
	mad.lo.s32 	%r101, %r41, %r47, %r2;
	shl.b32 	%r48, %r41, 2;
	add.s32 	%r49, %r1, %r48;
	mad.lo.s32 	%r100, %r41, %r49, %r2;
	mad.lo.s32 	%r50, %r41, 3, %r1;
	mad.lo.s32 	%r99, %r41, %r50, %r2;
	shl.b32 	%r51, %r41, 1;
	add.s32 	%r52, %r1, %r51;
	mad.lo.s32 	%r98, %r41, %r52, %r2;
	add.s64 	%rd62, %rd2, 8;
	add.s32 	%r53, %r1, %r41;
	mad.lo.s32 	%r97, %r41, %r53, %r2;
	mov.f32 	%f79, 0f00000000;
$L__BB0_3:
	.pragma "nounroll";
	mul.wide.s32 	%rd12, %r104, 2;
	add.s64 	%rd13, %rd1, %rd12;
	ld.global.u16 	%rs2, [%rd62+-8];
	ld.global.u16 	%rs3, [%rd13];
	// begin inline asm
	{ mul.bf16 %rs1,%rs2,%rs3; }

	// end inline asm
	// begin inline asm
	{ cvt.f32.bf16 %f21, %rs1;}

	// end inline asm
	add.f32 	%f29, %f79, %f21;
	mul.wide.s32 	%rd14, %r97, 2;
	add.s64 	%rd15, %rd1, %rd14;
	ld.global.u16 	%rs6, [%rd62+-6];
	ld.global.u16 	%rs7, [%rd15];
	// begin inline asm
	{ mul.bf16 %rs5,%rs6,%rs7; }

	// end inline asm
	// begin inline asm
	{ cvt.f32.bf16 %f22, %rs5;}

	// end inline asm
	add.f32 	%f30, %f29, %f22;
	mul.wide.s32 	%rd16, %r98, 2;
	add.s64 	%rd17, %rd1, %rd16;
	ld.global.u16 	%rs10, [%rd62+-4];
	ld.global.u16 	%rs11, [%rd17];
	// begin inline asm
	{ mul.bf16 %rs9,%rs10,%rs11; }

	// end inline asm
	// begin inline asm
	{ cvt.f32.bf16 %f23, %rs9;}

	// end inline asm
	add.f32 	%f31, %f30, %f23;
	mul.wide.s32 	%rd18, %r99, 2;
	add.s64 	%rd19, %rd1, %rd18;
	ld.global.u16 	%rs14, [%rd62+-2];
	ld.global.u16 	%rs15, [%rd19];
	// begin inline asm
	{ mul.bf16 %rs13,%rs14,%rs15; }

	// end inline asm
	// begin inline asm
	{ cvt.f32.bf16 %f24, %rs13;}

	// end inline asm
	add.f32 	%f32, %f31, %f24;
	mul.wide.s32 	%rd20, %r100, 2;
	add.s64 	%rd21, %rd1, %rd20;
	ld.global.u16 	%rs18, [%rd62];
	ld.global.u16 	%rs19, [%rd21];
	// begin inline asm
	{ mul.bf16 %rs17,%rs18,%rs19; }

	// end inline asm
	// begin inline asm
	{ cvt.f32.bf16 %f25, %rs17;}

	// end inline asm
	add.f32 	%f33, %f32, %f25;
	mul.wide.s32 	%rd22, %r101, 2;
	add.s64 	%rd23, %rd1, %rd22;
	ld.global.u16 	%rs22, [%rd62+2];
	ld.global.u16 	%rs23, [%rd23];
	// begin inline asm
	{ mul.bf16 %rs21,%rs22,%rs23; }

	// end inline asm
	// begin inline asm
	{ cvt.f32.bf16 %f26, %rs21;}

	// end inline asm
	add.f32 	%f34, %f33, %f26;
	mul.wide.s32 	%rd24, %r102, 2;
	add.s64 	%rd25, %rd1, %rd24;
	ld.global.u16 	%rs26, [%rd62+4];
	ld.global.u16 	%rs27, [%rd25];
	// begin inline asm
	{ mul.bf16 %rs25,%rs26,%rs27; }

	// end inline asm
	// begin inline asm
	{ cvt.f32.bf16 %f27, %rs25;}

	// end inline asm
	add.f32 	%f35, %f34, %f27;
	mul.wide.s32 	%rd26, %r103, 2;
	add.s64 	%rd27, %rd1, %rd26;
	ld.global.u16 	%rs30, [%rd62+6];
	ld.global.u16 	%rs31, [%rd27];
	// begin inline asm
	{ mul.bf16 %rs29,%rs30,%rs31; }

	// end inline asm
	// begin inline asm
	{ cvt.f32.bf16 %f28, %rs29;}

	// end inline asm
	add.f32 	%f79, %f35, %f28;
	add.s32 	%r105, %r105, 8;
	add.s32 	%r104, %r104, %r7;
	add.s32 	%r103, %r103, %r7;
	add.s32 	%r102, %r102, %r7;
	add.s32 	%r101, %r101, %r7;
	add.s32 	%r100, %r100, %r7;
	add.s32 	%r99, %r99, %r7;
	add.s32 	%r98, %r98, %r7;
	add.s64 	%rd62, %rd62, 16;
	add.s32 	%r97, %r97, %r7;
	setp.ne.s32 	%p3, %r105, 0;
	@%p3 bra 	$L__BB0_3;
$L__BB0_4:
	setp.eq.s32 	%p4, %r3, 0;
	@%p4 bra 	$L__BB0_12;
	and.b32  	%r34, %r42, 3;
	setp.lt.u32 	%p5, %r3, 4;
	@%p5 bra 	$L__BB0_7;
	mul.wide.u32 	%rd28, %r107, 2;
	add.s64 	%rd29, %rd2, %rd28;
	mad.lo.s32 	%r54, %r107, %r41, %r1;
	mad.lo.s32 	%r55, %r54, %r41, %r2;
	mul.wide.s32 	%rd30, %r55, 2;
	add.s64 	%rd31, %rd1, %rd30;
	ld.global.u16 	%rs34, [%rd29];
	ld.global.u16 	%rs35, [%rd31];
	// begin inline asm
	{ mul.bf16 %rs33,%rs34,%rs35; }

	// end inline asm
	// begin inline asm
	{ cvt.f32.bf16 %f37, %rs33;}

	// end inline asm
	add.f32 	%f41, %f79, %f37;
	add.s32 	%r56, %r54, %r41;
	mad.lo.s32 	%r57, %r56, %r41, %r2;
	mul.wide.s32 	%rd32, %r57, 2;
	add.s64 	%rd33, %rd1, %rd32;
	ld.global.u16 	%rs38, [%rd29+2];
	ld.global.u16 	%rs39, [%rd33];
	// begin inline asm
	{ mul.bf16 %rs37,%rs38,%rs39; }

	// end inline asm
	// begin inline asm
	{ cvt.f32.bf16 %f38, %rs37;}

	// end inline asm
	add.f32 	%f42, %f41, %f38;
	add.s32 	%r58, %r56, %r41;
	mad.lo.s32 	%r59, %r58, %r41, %r2;
	mul.wide.s32 	%rd34, %r59, 2;
	add.s64 	%rd35, %rd1, %rd34;
	ld.global.u16 	%rs42, [%rd29+4];
	ld.global.u16 	%rs43, [%rd35];
	// begin inline asm
	{ mul.bf16 %rs41,%rs42,%rs43; }

	// end inline asm
	// begin inline asm
	{ cvt.f32.bf16 %f39, %rs41;}

	// end inline asm
	add.f32 	%f43, %f42, %f39;
	add.s32 	%r60, %r58, %r41;
	mad.lo.s32 	%r61, %r60, %r41, %r2;
	mul.wide.s32 	%rd36, %r61, 2;
	add.s64 	%rd37, %rd1, %rd36;
	ld.global.u16 	%rs46, [%rd29+6];
	ld.global.u16 	%rs47, [%rd37];
	// begin inline asm
	{ mul.bf16 %rs45,%rs46,%rs47; }

	// end inline asm
	// begin inline asm
	{ cvt.f32.bf16 %f40, %rs45;}

	// end inline asm
	add.f32 	%f79, %f43, %f40;
	add.s32 	%r107, %r107, 4;
$L__BB0_7:
	setp.eq.s32 	%p6, %r34, 0;
	@%p6 bra 	$L__BB0_12;
	setp.eq.s32 	%p7, %r34, 1;
	@%p7 bra 	$L__BB0_10;
	mul.wide.u32 	%rd38, %r107, 2;
	add.s64 	%rd39, %rd2, %rd38;
	mad.lo.s32 	%r62, %r107, %r41, %r1;
	mad.lo.s32 	%r63, %r62, %r41, %r2;
	mul.wide.s32 	%rd40, %r63, 2;
	add.s64 	%rd41, %rd1, %rd40;
	ld.global.u16 	%rs50, [%rd39];
	ld.global.u16 	%rs51, [%rd41];
	// begin inline asm
	{ mul.bf16 %rs49,%rs50,%rs51; }

	// end inline asm
	// begin inline asm
	{ cvt.f32.bf16 %f45, %rs49;}

	// end inline asm
	add.f32 	%f47, %f79, %f45;
	add.s32 	%r64, %r62, %r41;
	mad.lo.s32 	%r65, %r64, %r41, %r2;
	mul.wide.s32 	%rd42, %r65, 2;
	add.s64 	%rd43, %rd1, %rd42;
	ld.global.u16 	%rs54, [%rd39+2];
	ld.global.u16 	%rs55, [%rd43];
	// begin inline asm
	{ mul.bf16 %rs53,%rs54,%rs55; }

	// end inline asm
	// begin inline asm
	{ cvt.f32.bf16 %f46, %rs53;}

	// end inline asm
	add.f32 	%f79, %f47, %f46;
	add.s32 	%r107, %r107, 2;
$L__BB0_10:
	and.b32  	%r66, %r42, 1;
	setp.eq.b32 	%p8, %r66, 1;
	not.pred 	%p9, %p8;
	@%p9 bra 	$L__BB0_12;
	mul.wide.u32 	%rd44, %r107, 2;
	add.s64 	%rd45, %rd2, %rd44;
	mad.lo.s32 	%r67, %r107, %r41, %r1;
	mad.lo.s32 	%r68, %r67, %r41, %r2;
	mul.wide.s32 	%rd46, %r68, 2;
	add.s64 	%rd47, %rd1, %rd46;
	ld.global.u16 	%rs58, [%rd45];
	ld.global.u16 	%rs59, [%rd47];
	// begin inline asm
	{ mul.bf16 %rs57,%rs58,%rs59; }

	// end inline asm
	// begin inline asm
	{ cvt.f32.bf16 %f48, %rs57;}

	// end inline asm
	add.f32 	%f79, %f79, %f48;
$L__BB0_12:
	ld.param.u64 	%rd61, [_Z16torch_sum_kernelPK13__nv_bfloat16S1_S1_fS1_PS_S2_S2_S2_ii_param_5];
	ld.param.u64 	%rd60, [_Z16torch_sum_kernelPK13__nv_bfloat16S1_S1_fS1_PS_S2_S2_S2_ii_param_4];
	ld.param.u64 	%rd59, [_Z16torch_sum_kernelPK13__nv_bfloat16S1_S1_fS1_PS_S2_S2_S2_ii_param_2];
	mad.lo.s32 	%r69, %r41, %r1, %r2;
	cvta.to.global.u64 	%rd48, %rd60;
	mul.wide.s32 	%rd49, %r69, 2;
	add.s64 	%rd50, %rd48, %rd49;
	ld.global.u16 	%rs61, [%rd50];
	// begin inline asm
	{ cvt.f32.bf16 %f49, %rs61;}

	// end inline asm
	mul.f32 	%f50, %f16, %f49;
	cvta.to.global.u64 	%rd51, %rd59;
	add.s64 	%rd52, %rd51, %rd49;
	// begin inline asm
	{  cvt.rn.bf16.f32 %rs62, %f50;}

	// end inline asm
	ld.global.u16 	%rs64, [%rd52];
	// begin inline asm
	{ add.bf16 %rs63,%rs64,%rs62; }

	// end inline asm
	// begin inline asm
	{  cvt.rn.bf16.f32 %rs66, %f79;}

	// end inline asm
	// begin inline asm
	{ add.bf16 %rs67,%rs63,%rs66; }

	// end inline asm
	// begin inline asm
	{ cvt.f32.bf16 %f52, %rs67;}

	// end inline asm
	cvta.to.global.u64 	%rd53, %rd61;
	mul.wide.u32 	%rd54, %r2, 2;
	add.s64 	%rd55, %rd53, %rd54;
	ld.global.u16 	%rs71, [%rd55];
	// begin inline asm
	{ cvt.f32.bf16 %f53, %rs71;}

	// end inline asm
	mul.f32 	%f54, %f52, %f53;
	mov.u32 	%r70, %tid.y;
	mov.u32 	%r71, %tid.z;
	mov.u32 	%r72, %ntid.x;
	mov.u32 	%r73, %ntid.y;
	mad.lo.s32 	%r74, %r71, %r73, %r70;
	mad.lo.s32 	%r39, %r74, %r72, %r2;
	and.b32  	%r40, %r39, 31;
	mov.b32 	%r75, %f54;
	shfl.sync.down.b32	%r76|%p10, %r75, 16, 31, -1;
	mov.b32 	%f55, %r76;
	add.f32 	%f56, %f54, %f55;
	mov.b32 	%r77, %f56;
	shfl.sync.down.b32	%r78|%p11, %r77, 8, 31, -1;
	mov.b32 	%f57, %r78;
	add.f32 	%f58, %f56, %f57;
	mov.b32 	%r79, %f58;
	shfl.sync.down.b32	%r80|%p12, %r79, 4, 31, -1;
	mov.b32 	%f59, %r80;
	add.f32 	%f60, %f58, %f59;
	mov.b32 	%r81, %f60;
	shfl.sync.down.b32	%r82|%p13, %r81, 2, 31, -1;
	mov.b32 	%f61, %r82;
	add.f32 	%f62, %f60, %f61;
	mov.b32 	%r83, %f62;
	shfl.sync.down.b32	%r84|%p14, %r83, 1, 31, -1;
	mov.b32 	%f63, %r84;
	add.f32 	%f13, %f62, %f63;
	setp.ne.s32 	%p15, %r40, 0;
	@%p15 bra 	$L__BB0_14;
	shr.u32 	%r85, %r39, 3;
	mov.u32 	%r86, _ZZ11warp_reducefE14temp_reduction;
	add.s32 	%r87, %r86, %r85;
	st.shared.f32 	[%r87], %f13;
$L__BB0_14:
	bar.sync 	0;
	setp.gt.u32 	%p16, %r39, 31;
	mov.f32 	%f80, 0f00000000;
	@%p16 bra 	$L__BB0_16;
	shl.b32 	%r88, %r40, 2;
	mov.u32 	%r89, _ZZ11warp_reducefE14temp_reduction;
	add.s32 	%r90, %r89, %r88;
	ld.shared.f32 	%f65, [%r90];
	mov.b32 	%r91, %f65;
	shfl.sync.down.b32	%r92|%p17, %r91, 4, 31, -1;
	mov.b32 	%f66, %r92;
	add.f32 	%f67, %f65, %f66;
	mov.b32 	%r93, %f67;
	shfl.sync.down.b32	%r94|%p18, %r93, 2, 31, -1;
	mov.b32 	%f68, %r94;
	add.f32 	%f69, %f67, %f68;
	mov.b32 	%r95, %f69;
	shfl.sync.down.b32	%r96|%p19, %r95, 1, 31, -1;
	mov.b32 	%f70, %r96;
	add.f32 	%f80, %f69, %f70;
$L__BB0_16:
	setp.ne.s32 	%p20, %r2, 0;
	@%p20 bra 	$L__BB0_18;
	// begin inline asm
	{  cvt.rn.bf16.f32 %rs72, %f80;}

	// end inline asm
	cvta.to.global.u64 	%rd56, %rd9;
	mul.wide.u32 	%rd57, %r1, 2;
	add.s64 	%rd58, %rd56, %rd57;
	st.global.u16 	[%rd58], %rs72;
$L__BB0_18:
	ret;

}


// ===== COMPILED SASS (sm_100) =====

	.target	sm_100

	.elftype	@"ET_EXEC"


//--------------------- .note.nv.tkinfo           --------------------------
	.section	.note.nv.tkinfo,"",@"SHT_NOTE"
	.sectionflags	@"SHF_NOTE_NV_TKINFO"
	.tkinfo
        /*0018*/ 	.word	0x00000002
        /*0030*/ 	.string	""
        /*0030*/ 	.string	"ptxas"
        /*0030*/ 	.string	"Cuda compilation tools, release 13.0, V13.0.88"
        /*0030*/ 	.string	"Build cuda_13.0.r13.0/compiler.36424714_0"
        /*0030*/ 	.string	"-arch sm_100 -m 64 "



//--------------------- .note.nv.cuinfo           --------------------------
	.section	.note.nv.cuinfo,"",@"SHT_NOTE"
	.sectionflags	@"SHF_NOTE_NV_CUINFO"
        /*0018*/ 	.short	0x0002
        /*001a*/ 	.short	0x0064
        /*001c*/ 	.short	0x0082
	.zero		2


//--------------------- .nv.info                  --------------------------
	.section	.nv.info,"",@"SHT_CUDA_INFO"
	.align	4


	//----- nvinfo : EIATTR_REGCOUNT
	.align		4
        /*0000*/ 	.byte	0x04, 0x2f
        /*0002*/ 	.short	(.L_1 - .L_0)
	.align		4
.L_0:
        /*0004*/ 	.word	index@(_Z16torch_sum_kernelPK13__nv_bfloat16S1_S1_fS1_PS_S2_S2_S2_ii)
        /*0008*/ 	.word	0x00000028


	//----- nvinfo : EIATTR_FRAME_SIZE
	.align		4
.L_1:
        /*000c*/ 	.byte	0x04, 0x11
        /*000e*/ 	.short	(.L_3 - .L_2)
	.align		4
.L_2:
        /*0010*/ 	.word	index@(_Z16torch_sum_kernelPK13__nv_bfloat16S1_S1_fS1_PS_S2_S2_S2_ii)
        /*0014*/ 	.word	0x00000000


	//----- nvinfo : EIATTR_MIN_STACK_SIZE
	.align		4
.L_3:
        /*0018*/ 	.byte	0x04, 0x12
        /*001a*/ 	.short	(.L_5 - .L_4)
	.align		4
.L_4:
        /*001c*/ 	.word	index@(_Z16torch_sum_kernelPK13__nv_bfloat16S1_S1_fS1_PS_S2_S2_S2_ii)
        /*0020*/ 	.word	0x00000000
.L_5:


//--------------------- .nv.compat                --------------------------
	.section	.nv.compat,"",@"SHT_CUDA_COMPAT_INFO"
	.align	4
        /*0000*/ 	.byte	0x02, 0x09, 0x00, 0x00, 0x02, 0x02, 0x01, 0x00, 0x02, 0x05, 0x05, 0x00, 0x03, 0x07, 0x01, 0x01
        /*0010*/ 	.byte	0x02, 0x03, 0x00, 0x00, 0x02, 0x06, 0x01, 0x00, 0x04, 0x0b, 0x08, 0x00, 0x09, 0x00, 0x00, 0x00
        /*0020*/ 	.byte	0x00, 0x00, 0x00, 0x00


//--------------------- .nv.info._Z16torch_sum_kernelPK13__nv_bfloat16S1_S1_fS1_PS_S2_S2_S2_ii --------------------------
	.section	.nv.info._Z16torch_sum_kernelPK13__nv_bfloat16S1_S1_fS1_PS_S2_S2_S2_ii,"",@"SHT_CUDA_INFO"
	.sectionflags	@""
	.align	4


	//----- nvinfo : EIATTR_CUDA_API_VERSION
	.align		4
        /*0000*/ 	.byte	0x04, 0x37
        /*0002*/ 	.short	(.L_7 - .L_6)
.L_6:
        /*0004*/ 	.word	0x00000082


	//----- nvinfo : EIATTR_KPARAM_INFO
	.align		4
.L_7:
        /*0008*/ 	.byte	0x04, 0x17
        /*000a*/ 	.short	(.L_9 - .L_8)
.L_8:
        /*000c*/ 	.word	0x00000000
        /*0010*/ 	.short	0x000a
        /*0012*/ 	.short	0x004c
        /*0014*/ 	.byte	0x00, 0xf0, 0x11, 0x00


	//----- nvinfo : EIATTR_KPARAM_INFO
	.align		4
.L_9:
        /*0018*/ 	.byte	0x04, 0x17
        /*001a*/ 	.short	(.L_11 - .L_10)
.L_10:
        /*001c*/ 	.word	0x00000000
        /*0020*/ 	.short	0x0009
        /*0022*/ 	.short	0x0048
        /*0024*/ 	.byte	0x00, 0xf0, 0x11, 0x00


	//----- nvinfo : EIATTR_KPARAM_INFO
	.align		4
.L_11:
        /*0028*/ 	.byte	0x04, 0x17
        /*002a*/ 	.short	(.L_13 - .L_12)
.L_12:
        /*002c*/ 	.word	0x00000000
        /*0030*/ 	.short	0x0008
        /*0032*/ 	.short	0x0040
        /*0034*/ 	.byte	0x00, 0xf5, 0x21, 0x00


	//----- nvinfo : EIATTR_KPARAM_INFO
	.align		4
.L_13:
        /*0038*/ 	.byte	0x04, 0x17
        /*003a*/ 	.short	(.L_15 - .L_14)
.L_14:
        /*003c*/ 	.word	0x00000000
        /*0040*/ 	.short	0x0007
        /*0042*/ 	.short	0x0038
        /*0044*/ 	.byte	0x00, 0xf5, 0x21, 0x00


	//----- nvinfo : EIATTR_KPARAM_INFO
	.align		4
.L_15:
        /*0048*/ 	.byte	0x04, 0x17
        /*004a*/ 	.short	(.L_17 - .L_16)
.L_16:
        /*004c*/ 	.word	0x00000000
        /*0050*/ 	.short	0x0006
        /*0052*/ 	.short	0x0030
        /*0054*/ 	.byte	0x00, 0xf5, 0x21, 0x00


	//----- nvinfo : EIATTR_KPARAM_INFO
	.align		4
.L_17:
        /*0058*/ 	.byte	0x04, 0x17
        /*005a*/ 	.short	(.L_19 - .L_18)
.L_18:
        /*005c*/ 	.word	0x00000000
        /*0060*/ 	.short	0x0005
        /*0062*/ 	.short	0x0028
        /*0064*/ 	.byte	0x00, 0xf5, 0x21, 0x00


	//----- nvinfo : EIATTR_KPARAM_INFO
	.align		4
.L_19:
        /*0068*/ 	.byte	0x04, 0x17
        /*006a*/ 	.short	(.L_21 - .L_20)
.L_20:
        /*006c*/ 	.word	0x00000000
        /*0070*/ 	.short	0x0004
        /*0072*/ 	.short	0x0020
        /*0074*/ 	.byte	0x00, 0xf5, 0x21, 0x00


	//----- nvinfo : EIATTR_KPARAM_INFO
	.align		4
.L_21:
        /*0078*/ 	.byte	0x04, 0x17
        /*007a*/ 	.short	(.L_23 - .L_22)
.L_22:
        /*007c*/ 	.word	0x00000000
        /*0080*/ 	.short	0x0003
        /*0082*/ 	.short	0x0018
        /*0084*/ 	.byte	0x00, 0xf0, 0x11, 0x00


	//----- nvinfo : EIATTR_KPARAM_INFO
	.align		4
.L_23:
        /*0088*/ 	.byte	0x04, 0x17
        /*008a*/ 	.short	(.L_25 - .L_24)
.L_24:
        /*008c*/ 	.word	0x00000000
        /*0090*/ 	.short	0x0002
        /*0092*/ 	.short	0x0010
        /*0094*/ 	.byte	0x00, 0xf5, 0x21, 0x00


	//----- nvinfo : EIATTR_KPARAM_INFO
	.align		4
.L_25:
        /*0098*/ 	.byte	0x04, 0x17
        /*009a*/ 	.short	(.L_27 - .L_26)
.L_26:
        /*009c*/ 	.word	0x00000000
        /*00a0*/ 	.short	0x0001
        /*00a2*/ 	.short	0x0008
        /*00a4*/ 	.byte	0x00, 0xf5, 0x21, 0x00


	//----- nvinfo : EIATTR_KPARAM_INFO
	.align		4
.L_27:
        /*00a8*/ 	.byte	0x04, 0x17
        /*00aa*/ 	.short	(.L_29 - .L_28)
.L_28:
        /*00ac*/ 	.word	0x00000000
        /*00b0*/ 	.short	0x0000
        /*00b2*/ 	.short	0x0000
        /*00b4*/ 	.byte	0x00, 0xf5, 0x21, 0x00


	//----- nvinfo : EIATTR_SPARSE_MMA_MASK
	.align		4
.L_29:
        /*00b8*/ 	.byte	0x03, 0x50
        /*00ba*/ 	.short	0x0000


	//----- nvinfo : EIATTR_MAXREG_COUNT
	.align		4
        /*00bc*/ 	.byte	0x03, 0x1b
        /*00be*/ 	.short	0x00ff


	//----- nvinfo : EIATTR_NUM_BARRIERS
	.align		4
        /*00c0*/ 	.byte	0x02, 0x4c
        /*00c2*/ 	.byte	0x01
	.zero		1


	//----- nvinfo : EIATTR_MERCURY_ISA_VERSION
	.align		4
        /*00c4*/ 	.byte	0x03, 0x5f
        /*00c6*/ 	.short	0x0101


	//----- nvinfo : EIATTR_COOP_GROUP_MASK_REGIDS
	.align		4
        /*00c8*/ 	.byte	0x04, 0x29
        /*00ca*/ 	.short	(.L_31 - .L_30)


	//   ....[0]....
.L_30:
        /*00cc*/ 	.word	0xffffffff


	//   ....[1]....
        /*00d0*/ 	.word	0xffffffff


	//   ....[2]....
        /*00d4*/ 	.word	0xffffffff


	//   ....[3]....
        /*00d8*/ 	.word	0xffffffff


	//   ....[4]....
        /*00dc*/ 	.word	0xffffffff


	//   ....[5]....
        /*00e0*/ 	.word	0xffffffff


	//   ....[6]....
        /*00e4*/ 	.word	0xffffffff


	//   ....[7]....
        /*00e8*/ 	.word	0xffffffff


	//   ....[8]....
        /*00ec*/ 	.word	0x05000006


	//   ....[9]....
        /*00f0*/ 	.word	0x05000006


	//   ....[10]....
        /*00f4*/ 	.word	0x05000006


	//----- nvinfo : EIATTR_COOP_GROUP_INSTR_OFFSETS
	.align		4
.L_31:
        /*00f8*/ 	.byte	0x04, 0x28
        /*00fa*/ 	.short	(.L_33 - .L_32)


	//   ....[0]....
.L_32:
        /*00fc*/ 	.word	0x00000d30


	//   ....[1]....
        /*0100*/ 	.word	0x00000d50


	//   ....[2]....
        /*0104*/ 	.word	0x00000d80


	//   ....[3]....
        /*0108*/ 	.word	0x00000de0


	//   ....[4]....
        /*010c*/ 	.word	0x00000e30


	//   ....[5]....
        /*0110*/ 	.word	0x00000f00


	//   ....[6]....
        /*0114*/ 	.word	0x00000f20


	//   ....[7]....
        /*0118*/ 	.word	0x00000f40


	//   ....[8]....
        /*011c*/ 	.word	0x00001020


	//   ....[9]....
        /*0120*/ 	.word	0x00001090


	//   ....[10]....
        /*0124*/ 	.word	0x00001100


	//----- nvinfo : EIATTR_VRC_CTA_INIT_COUNT
	.align		4
.L_33:
        /*0128*/ 	.byte	0x02, 0x4a
	.zero		1
	.zero		1


	//----- nvinfo : EIATTR_EXIT_INSTR_OFFSETS
	.align		4
        /*012c*/ 	.byte	0x04, 0x1c
        /*012e*/ 	.short	(.L_35 - .L_34)


	//   ....[0]....
.L_34:
        /*0130*/ 	.word	0x00000f80


	//   ....[1]....
        /*0134*/ 	.word	0x00000fd0


	//----- nvinfo : EIATTR_CRS_STACK_SIZE
	.align		4
.L_35:
        /*0138*/ 	.byte	0x04, 0x1e
        /*013a*/ 	.short	(.L_37 - .L_36)
.L_36:
        /*013c*/ 	.word	0x00000000


	//----- nvinfo : EIATTR_CBANK_PARAM_SIZE
	.align		4
.L_37:
        /*0140*/ 	.byte	0x03, 0x19
        /*0142*/ 	.short	0x0050


	//----- nvinfo : EIATTR_PARAM_CBANK
	.align		4
        /*0144*/ 	.byte	0x04, 0x0a
        /*0146*/ 	.short	(.L_39 - .L_38)
	.align		4
.L_38:
        /*0148*/ 	.word	index@(.nv.constant0._Z16torch_sum_kernelPK13__nv_bfloat16S1_S1_fS1_PS_S2_S2_S2_ii)
        /*014c*/ 	.short	0x0380
        /*014e*/ 	.short	0x0050


	//----- nvinfo : EIATTR_SW_WAR
	.align		4
.L_39:
        /*0150*/ 	.byte	0x04, 0x36
        /*0152*/ 	.short	(.L_41 - .L_40)
.L_40:
        /*0154*/ 	.word	0x00000008
.L_41:


//--------------------- .nv.callgraph             --------------------------
	.section	.nv.callgraph,"",@"SHT_CUDA_CALLGRAPH"
	.align	4
	.sectionentsize	8
	.align		4
        /*0000*/ 	.word	0x00000000
	.align		4
        /*0004*/ 	.word	0xffffffff
	.align		4
        /*0008*/ 	.word	0x00000000
	.align		4
        /*000c*/ 	.word	0xfffffffe
	.align		4
        /*0010*/ 	.word	0x00000000
	.align		4
        /*0014*/ 	.word	0xfffffffd
	.align		4
        /*0018*/ 	.word	0x00000000
	.align		4
        /*001c*/ 	.word	0xfffffffc


//--------------------- .text._Z16torch_sum_kernelPK13__nv_bfloat16S1_S1_fS1_PS_S2_S2_S2_ii --------------------------
	.section	.text._Z16torch_sum_kernelPK13__nv_bfloat16S1_S1_fS1_PS_S2_S2_S2_ii,"ax",@progbits
	.align	128
        .global         _Z16torch_sum_kernelPK13__nv_bfloat16S1_S1_fS1_PS_S2_S2_S2_ii
        .type           _Z16torch_sum_kernelPK13__nv_bfloat16S1_S1_fS1_PS_S2_S2_S2_ii,@function
        .size           _Z16torch_sum_kernelPK13__nv_bfloat16S1_S1_fS1_PS_S2_S2_S2_ii,(.L_x_12 - _Z16torch_sum_kernelPK13__nv_bfloat16S1_S1_fS1_PS_S2_S2_S2_ii)
        .other          _Z16torch_sum_kernelPK13__nv_bfloat16S1_S1_fS1_PS_S2_S2_S2_ii,@"STO_CUDA_ENTRY STV_DEFAULT"
_Z16torch_sum_kernelPK13__nv_bfloat16S1_S1_fS1_PS_S2_S2_S2_ii:
.text._Z16torch_sum_kernelPK13__nv_bfloat16S1_S1_fS1_PS_S2_S2_S2_ii:
[----:B------:R-:W-:Y:S08]  /*0000*/  LDC R1, c[0x0][0x37c] ;  /* 0x0000df00ff017b82 */ /* 0x000ff00000000800 */
[----:B------:R-:W0:Y:S01]  /*0010*/  LDC R0, c[0x0][0x3cc] ;  /* 0x0000f300ff007b82 */ /* 0x000e220000000800 */
[----:B------:R-:W1:Y:S01]  /*0020*/  S2R R2, SR_CTAID.X ;  /* 0x0000000000027919 */ /* 0x000e620000002500 */
[----:B------:R-:W2:Y:S01]  /*0030*/  LDCU.64 UR6, c[0x0][0x358] ;  /* 0x00006b00ff0677ac */ /* 0x000ea20008000a00 */
[----:B------:R-:W-:Y:S01]  /*0040*/  HFMA2 R28, -RZ, RZ, 0, 0 ;  /* 0x00000000ff1c7431 */ /* 0x000fe200000001ff */
[----:B------:R-:W3:Y:S01]  /*0050*/  S2R R3, SR_TID.X ;  /* 0x0000000000037919 */ /* 0x000ee20000002100 */
[----:B0-----:R-:W-:-:S13]  /*0060*/  ISETP.GE.AND P0, PT, R0, 0x1, PT ;  /* 0x000000010000780c */ /* 0x001fda0003f06270 */
[----:B-123--:R-:W-:Y:S05]  /*0070*/  @!P0 BRA `(.L_x_0) ;  /* 0x0000000800c88947 */ /* 0x00efea0003800000 */
[C---:B------:R-:W-:Y:S02]  /*0080*/  ISETP.GE.U32.AND P1, PT, R0.reuse, 0x8, PT ;  /* 0x000000080000780c */ /* 0x040fe40003f26070 */
[----:B------:R-:W-:Y:S02]  /*0090*/  LOP3.LUT R5, R0, 0x7, RZ, 0xc0, !PT ;  /* 0x0000000700057812 */ /* 0x000fe400078ec0ff */
[----:B------:R-:W-:Y:S02]  /*00a0*/  MOV R28, RZ ;  /* 0x000000ff001c7202 */ /* 0x000fe40000000f00 */
[----:B------:R-:W-:Y:S02]  /*00b0*/  ISETP.NE.AND P0, PT, R5, RZ, PT ;  /* 0x000000ff0500720c */ /* 0x000fe40003f05270 */
[----:B------:R-:W-:-:S05]  /*00c0*/  MOV R7, RZ ;  /* 0x000000ff00077202 */ /* 0x000fca0000000f00 */
[----:B------:R-:W-:Y:S06]  /*00d0*/  @!P1 BRA `(.L_x_1) ;  /* 0x0000000400689947 */ /* 0x000fec0003800000 */
[----:B------:R-:W0:Y:S01]  /*00e0*/  LDC R15, c[0x0][0x3c8] ;  /* 0x0000f200ff0f7b82 */ /* 0x000e220000000800 */
[----:B------:R-:W1:Y:S01]  /*00f0*/  LDCU.64 UR4, c[0x0][0x380] ;  /* 0x00007000ff0477ac */ /* 0x000e620008000a00 */
[----:B------:R-:W-:Y:S02]  /*0100*/  LOP3.LUT R7, R0, 0x7ffffff8, RZ, 0xc0, !PT ;  /* 0x7ffffff800077812 */ /* 0x000fe400078ec0ff */
[----:B------:R-:W-:Y:S02]  /*0110*/  MOV R28, RZ ;  /* 0x000000ff001c7202 */ /* 0x000fe40000000f00 */
[----:B------:R-:W-:Y:S01]  /*0120*/  IADD3 R6, PT, PT, -R7, RZ, RZ ;  /* 0x000000ff07067210 */ /* 0x000fe20007ffe1ff */
[----:B-1----:R-:W-:-:S04]  /*0130*/  UIADD3 UR4, UP0, UPT, UR4, 0x8, URZ ;  /* 0x0000000804047890 */ /* 0x002fc8000ff1e0ff */
[----:B------:R-:W-:Y:S01]  /*0140*/  UIADD3.X UR5, UPT, UPT, URZ, UR5, URZ, UP0, !UPT ;  /* 0x00000005ff057290 */ /* 0x000fe200087fe4ff */
[C-C-:B0-----:R-:W-:Y:S01]  /*0150*/  IMAD R10, R15.reuse, 0x6, R2.reuse ;  /* 0x000000060f0a7824 */ /* 0x141fe200078e0202 */
[-C--:B------:R-:W-:Y:S01]  /*0160*/  IADD3 R20, PT, PT, R2, R15.reuse, RZ ;  /* 0x0000000f02147210 */ /* 0x080fe20007ffe0ff */
[C-C-:B------:R-:W-:Y:S01]  /*0170*/  IMAD R12, R15.reuse, 0x5, R2.reuse ;  /* 0x000000050f0c7824 */ /* 0x140fe200078e0202 */
[CC--:B------:R-:W-:Y:S01]  /*0180*/  LEA R14, R15.reuse, R2.reuse, 0x2 ;  /* 0x000000020f0e7211 */ /* 0x0c0fe200078e10ff */
[C-C-:B------:R-:W-:Y:S01]  /*0190*/  IMAD R16, R15.reuse, 0x3, R2.reuse ;  /* 0x000000030f107824 */ /* 0x140fe200078e0202 */
[C---:B------:R-:W-:Y:S01]  /*01a0*/  LEA R18, R15.reuse, R2, 0x1 ;  /* 0x000000020f127211 */ /* 0x040fe200078e08ff */
[----:B------:R-:W-:Y:S01]  /*01b0*/  IMAD R8, R15, 0x7, R2 ;  /* 0x000000070f087824 */ /* 0x000fe200078e0202 */
[----:B------:R-:W-:Y:S01]  /*01c0*/  MOV R17, UR5 ;  /* 0x0000000500117c02 */ /* 0x000fe20008000f00 */
[-CC-:B------:R-:W-:Y:S02]  /*01d0*/  IMAD R9, R10, R15.reuse, R3.reuse ;  /* 0x0000000f0a097224 */ /* 0x180fe400078e0203 */
[----:B------:R-:W-:-:S02]  /*01e0*/  IMAD R10, R12, R15, R3 ;  /* 0x0000000f0c0a7224 */ /* 0x000fc400078e0203 */
[-CC-:B------:R-:W-:Y:S01]  /*01f0*/  IMAD R12, R16, R15.reuse, R3.reuse ;  /* 0x0000000f100c7224 */ /* 0x180fe200078e0203 */
[----:B------:R-:W-:Y:S01]  /*0200*/  MOV R16, UR4 ;  /* 0x0000000400107c02 */ /* 0x000fe20008000f00 */
[-CC-:B------:R-:W-:Y:S02]  /*0210*/  IMAD R19, R20, R15.reuse, R3.reuse ;  /* 0x0000000f14137224 */ /* 0x180fe400078e0203 */
[-CC-:B------:R-:W-:Y:S02]  /*0220*/  IMAD R4, R2, R15.reuse, R3.reuse ;  /* 0x0000000f02047224 */ /* 0x180fe400078e0203 */
[-CC-:B------:R-:W-:Y:S02]  /*0230*/  IMAD R8, R8, R15.reuse, R3.reuse ;  /* 0x0000000f08087224 */ /* 0x180fe400078e0203 */
[-CC-:B------:R-:W-:Y:S02]  /*0240*/  IMAD R11, R14, R15.reuse, R3.reuse ;  /* 0x0000000f0e0b7224 */ /* 0x180fe400078e0203 */
[----:B------:R-:W-:-:S02]  /*0250*/  IMAD R13, R18, R15, R3 ;  /* 0x0000000f120d7224 */ /* 0x000fc400078e0203 */
[----:B------:R-:W-:-:S07]  /*0260*/  IMAD R20, R15, R15, RZ ;  /* 0x0000000f0f147224 */ /* 0x000fce00078e02ff */
.L_x_2:
[----:B------:R-:W0:Y:S01]  /*0270*/  LDC.64 R14, c[0x0][0x388] ;  /* 0x0000e200ff0e7b82 */ /* 0x000e220000000a00 */
[----:B------:R-:W2:Y:S04]  /*0280*/  LDG.E.U16 R23, desc[UR6][R16.64+-0x6] ;  /* 0xfffffa0610177981 */ /* 0x000ea8000c1e1500 */
[----:B------:R-:W3:Y:S04]  /*0290*/  LDG.E.U16 R18, desc[UR6][R16.64+-0x4] ;  /* 0xfffffc0610127981 */ /* 0x000ee8000c1e1500 */
[----:B------:R-:W4:Y:S04]  /*02a0*/  LDG.E.U16 R21, desc[UR6][R16.64+-0x2] ;  /* 0xfffffe0610157981 */ /* 0x000f28000c1e1500 */
[----:B------:R-:W5:Y:S04]  /*02b0*/  LDG.E.U16 R25, desc[UR6][R16.64] ;  /* 0x0000000610197981 */ /* 0x000f68000c1e1500 */
[----:B------:R-:W5:Y:S04]  /*02c0*/  LDG.E.U16 R24, desc[UR6][R16.64+-0x8] ;  /* 0xfffff80610187981 */ /* 0x000f68000c1e1500 */
[----:B------:R-:W5:Y:S01]  /*02d0*/  LDG.E.U16 R29, desc[UR6][R16.64+0x6] ;  /* 0x00000606101d7981 */ /* 0x000f62000c1e1500 */
[----:B0-----:R-:W-:-:S04]  /*02e0*/  IMAD.WIDE R32, R19, 0x2, R14 ;  /* 0x0000000213207825 */ /* 0x001fc800078e020e */
[--C-:B------:R-:W-:Y:S02]  /*02f0*/  IMAD.WIDE R36, R13, 0x2, R14.reuse ;  /* 0x000000020d247825 */ /* 0x100fe400078e020e */
[----:B------:R-:W2:Y:S02]  /*0300*/  LDG.E.U16 R32, desc[UR6][R32.64] ;  /* 0x0000000620207981 */ /* 0x000ea4000c1e1500 */
[--C-:B------:R-:W-:Y:S02]  /*0310*/  IMAD.WIDE R30, R12, 0x2, R14.reuse ;  /* 0x000000020c1e7825 */ /* 0x100fe400078e020e */
[----:B------:R-:W3:Y:S02]  /*0320*/  LDG.E.U16 R37, desc[UR6][R36.64] ;  /* 0x0000000624257981 */ /* 0x000ee4000c1e1500 */
[--C-:B------:R-:W-:Y:S02]  /*0330*/  IMAD.WIDE R26, R4, 0x2, R14.reuse ;  /* 0x00000002041a7825 */ /* 0x100fe400078e020e */
[----:B------:R-:W4:Y:S02]  /*0340*/  LDG.E.U16 R30, desc[UR6][R30.64] ;  /* 0x000000061e1e7981 */ /* 0x000f24000c1e1500 */
[----:B------:R-:W-:-:S02]  /*0350*/  IMAD.WIDE R34, R11, 0x2, R14 ;  /* 0x000000020b227825 */ /* 0x000fc400078e020e */
[----:B------:R3:W5:Y:S04]  /*0360*/  LDG.E.U16 R27, desc[UR6][R26.64] ;  /* 0x000000061a1b7981 */ /* 0x000768000c1e1500 */
[----:B------:R-:W5:Y:S01]  /*0370*/  LDG.E.U16 R22, desc[UR6][R34.64] ;  /* 0x0000000622167981 */ /* 0x000f62000c1e1500 */
[----:B--2---:R-:W-:Y:S02]  /*0380*/  HMUL2.BF16_V2 R23, R23.H0_H0, R32.H0_H0 ;  /* 0x2000002017177232 */ /* 0x004fe40000200800 */
[----:B------:R-:W-:-:S04]  /*0390*/  IMAD.WIDE R32, R10, 0x2, R14 ;  /* 0x000000020a207825 */ /* 0x000fc800078e020e */
[----:B---3--:R-:W-:Y:S02]  /*03a0*/  HMUL2.BF16_V2 R26, R18.H0_H0, R37.H0_H0 ;  /* 0x20000025121a7232 */ /* 0x008fe40000200800 */
[----:B------:R-:W2:Y:S04]  /*03b0*/  LDG.E.U16 R18, desc[UR6][R16.64+0x2] ;  /* 0x0000020610127981 */ /* 0x000ea8000c1e1500 */
[----:B------:R-:W2:Y:S01]  /*03c0*/  LDG.E.U16 R33, desc[UR6][R32.64] ;  /* 0x0000000620217981 */ /* 0x000ea2000c1e1500 */
[----:B----4-:R-:W-:Y:S02]  /*03d0*/  HMUL2.BF16_V2 R21, R21.H0_H0, R30.H0_H0 ;  /* 0x2000001e15157232 */ /* 0x010fe40000200800 */
[----:B------:R-:W-:-:S04]  /*03e0*/  IMAD.WIDE R30, R9, 0x2, R14 ;  /* 0x00000002091e7825 */ /* 0x000fc800078e020e */
[----:B------:R-:W-:-:S04]  /*03f0*/  IMAD.WIDE R14, R8, 0x2, R14 ;  /* 0x00000002080e7825 */ /* 0x000fc800078e020e */
[----:B-----5:R-:W-:Y:S02]  /*0400*/  HMUL2.BF16_V2 R22, R25.H0_H0, R22.H0_H0 ;  /* 0x2000001619167232 */ /* 0x020fe40000200800 */
[----:B------:R-:W-:Y:S02]  /*0410*/  HMUL2.BF16_V2 R24, R24.H0_H0, R27.H0_H0 ;  /* 0x2000001b18187232 */ /* 0x000fe40000200800 */
[----:B------:R-:W3:Y:S04]  /*0420*/  LDG.E.U16 R27, desc[UR6][R16.64+0x4] ;  /* 0x00000406101b7981 */ /* 0x000ee8000c1e1500 */
[----:B------:R0:W4:Y:S01]  /*0430*/  LDG.E.U16 R14, desc[UR6][R14.64] ;  /* 0x000000060e0e7981 */ /* 0x000122000c1e1500 */
[----:B--2---:R-:W-:-:S03]  /*0440*/  HMUL2.BF16_V2 R25, R18.H0_H0, R33.H0_H0 ;  /* 0x2000002112197232 */ /* 0x004fc60000200800 */
[----:B------:R-:W3:Y:S01]  /*0450*/  LDG.E.U16 R18, desc[UR6][R30.64] ;  /* 0x000000061e127981 */ /* 0x000ee2000c1e1500 */
[----:B------:R-:W-:Y:S02]  /*0460*/  SHF.L.U32 R33, R24, 0x10, RZ ;  /* 0x0000001018217819 */ /* 0x000fe400000006ff */
[----:B------:R-:W-:-:S03]  /*0470*/  PRMT R24, R23, 0x7610, R24 ;  /* 0x0000761017187816 */ /* 0x000fc60000000018 */
[----:B------:R-:W-:Y:S01]  /*0480*/  FADD R23, R33, R28 ;  /* 0x0000001c21177221 */ /* 0x000fe20000000000 */
[----:B------:R-:W-:Y:S02]  /*0490*/  SHF.L.U32 R24, R24, 0x10, RZ ;  /* 0x0000001018187819 */ /* 0x000fe400000006ff */
[----:B------:R-:W-:-:S03]  /*04a0*/  SHF.L.U32 R26, R26, 0x10, RZ ;  /* 0x000000101a1a7819 */ /* 0x000fc600000006ff */
[----:B------:R-:W-:Y:S01]  /*04b0*/  FADD R23, R23, R24 ;  /* 0x0000001817177221 */ /* 0x000fe20000000000 */
[----:B0-----:R-:W-:Y:S02]  /*04c0*/  PRMT R15, R22, 0x7610, R15 ;  /* 0x00007610160f7816 */ /* 0x001fe4000000000f */
[----:B------:R-:W-:Y:S01]  /*04d0*/  SHF.L.U32 R22, R21, 0x10, RZ ;  /* 0x0000001015167819 */ /* 0x000fe200000006ff */
[----:B------:R-:W-:Y:S01]  /*04e0*/  FADD R23, R23, R26 ;  /* 0x0000001a17177221 */ /* 0x000fe20000000000 */
[----:B------:R-:W-:Y:S02]  /*04f0*/  IADD3 R16, P1, PT, R16, 0x10, RZ ;  /* 0x0000001010107810 */ /* 0x000fe40007f3e0ff */
[----:B------:R-:W-:Y:S01]  /*0500*/  IADD3 R6, PT, PT, R6, 0x8, RZ ;  /* 0x0000000806067810 */ /* 0x000fe20007ffe0ff */
[----:B------:R-:W-:Y:S01]  /*0510*/  FADD R22, R23, R22 ;  /* 0x0000001617167221 */ /* 0x000fe20000000000 */
[----:B------:R-:W-:Y:S02]  /*0520*/  SHF.L.U32 R15, R15, 0x10, RZ ;  /* 0x000000100f0f7819 */ /* 0x000fe400000006ff */
[----:B------:R-:W-:Y:S01]  /*0530*/  IADD3.X R17, PT, PT, RZ, R17, RZ, P1, !PT ;  /* 0x00000011ff117210 */ /* 0x000fe20000ffe4ff */
[----:B----4-:R-:W-:Y:S01]  /*0540*/  HMUL2.BF16_V2 R29, R29.H0_H0, R14.H0_H0 ;  /* 0x2000000e1d1d7232 */ /* 0x010fe20000200800 */
[----:B------:R-:W-:Y:S01]  /*0550*/  ISETP.NE.AND P1, PT, R6, RZ, PT ;  /* 0x000000ff0600720c */ /* 0x000fe20003f25270 */
[----:B------:R-:W-:Y:S01]  /*0560*/  FADD R15, R22, R15 ;  /* 0x0000000f160f7221 */ /* 0x000fe20000000000 */
[----:B------:R-:W-:-:S02]  /*0570*/  SHF.L.U32 R14, R25, 0x10, RZ ;  /* 0x00000010190e7819 */ /* 0x000fc400000006ff */
[----:B------:R-:W-:-:S03]  /*0580*/  PRMT R22, R29, 0x7610, R22 ;  /* 0x000076101d167816 */ /* 0x000fc60000000016 */
[----:B------:R-:W-:Y:S01]  /*0590*/  FADD R14, R15, R14 ;  /* 0x0000000e0f0e7221 */ /* 0x000fe20000000000 */
[----:B------:R-:W-:Y:S02]  /*05a0*/  SHF.L.U32 R15, R22, 0x10, RZ ;  /* 0x00000010160f7819 */ /* 0x000fe400000006ff */
[C---:B------:R-:W-:Y:S02]  /*05b0*/  LEA R4, R20.reuse, R4, 0x3 ;  /* 0x0000000414047211 */ /* 0x040fe400078e18ff */
[C---:B------:R-:W-:Y:S02]  /*05c0*/  LEA R8, R20.reuse, R8, 0x3 ;  /* 0x0000000814087211 */ /* 0x040fe400078e18ff */
[C---:B------:R-:W-:Y:S02]  /*05d0*/  LEA R9, R20.reuse, R9, 0x3 ;  /* 0x0000000914097211 */ /* 0x040fe400078e18ff */
[C---:B------:R-:W-:Y:S02]  /*05e0*/  LEA R10, R20.reuse, R10, 0x3 ;  /* 0x0000000a140a7211 */ /* 0x040fe400078e18ff */
[----:B------:R-:W-:-:S02]  /*05f0*/  LEA R11, R20, R11, 0x3 ;  /* 0x0000000b140b7211 */ /* 0x000fc400078e18ff */
[C---:B------:R-:W-:Y:S02]  /*0600*/  LEA R12, R20.reuse, R12, 0x3 ;  /* 0x0000000c140c7211 */ /* 0x040fe400078e18ff */
[C---:B------:R-:W-:Y:S02]  /*0610*/  LEA R13, R20.reuse, R13, 0x3 ;  /* 0x0000000d140d7211 */ /* 0x040fe400078e18ff */
[----:B------:R-:W-:Y:S01]  /*0620*/  LEA R19, R20, R19, 0x3 ;  /* 0x0000001314137211 */ /* 0x000fe200078e18ff */
[----:B---3--:R-:W-:-:S05]  /*0630*/  HMUL2.BF16_V2 R18, R27.H0_H0, R18.H0_H0 ;  /* 0x200000121b127232 */ /* 0x008fca0000200800 */
[----:B------:R-:W-:-:S05]  /*0640*/  SHF.L.U32 R21, R18, 0x10, RZ ;  /* 0x0000001012157819 */ /* 0x000fca00000006ff */
[----:B------:R-:W-:-:S04]  /*0650*/  FADD R14, R14, R21 ;  /* 0x000000150e0e7221 */ /* 0x000fc80000000000 */
[----:B------:R-:W-:Y:S01]  /*0660*/  FADD R28, R14, R15 ;  /* 0x0000000f0e1c7221 */ /* 0x000fe20000000000 */
[----:B------:R-:W-:Y:S06]  /*0670*/  @P1 BRA `(.L_x_2) ;  /* 0xfffffff800fc1947 */ /* 0x000fec000383ffff */
.L_x_1:
[----:B------:R-:W-:Y:S05]  /*0680*/  @!P0 BRA `(.L_x_0) ;  /* 0x0000000400448947 */ /* 0x000fea0003800000 */
[----:B------:R-:W-:Y:S02]  /*0690*/  ISETP.GE.U32.AND P0, PT, R5, 0x4, PT ;  /* 0x000000040500780c */ /* 0x000fe40003f06070 */
[----:B------:R-:W-:-:S04]  /*06a0*/  LOP3.LUT R16, R0, 0x3, RZ, 0xc0, !PT ;  /* 0x0000000300107812 */ /* 0x000fc800078ec0ff */
[----:B------:R-:W-:-:S07]  /*06b0*/  ISETP.NE.AND P1, PT, R16, RZ, PT ;  /* 0x000000ff1000720c */ /* 0x000fce0003f25270 */
[----:B------:R-:W-:Y:S06]  /*06c0*/  @!P0 BRA `(.L_x_3) ;  /* 0x00000000009c8947 */ /* 0x000fec0003800000 */
[----:B------:R-:W0:Y:S01]  /*06d0*/  LDCU UR4, c[0x0][0x3c8] ;  /* 0x00007900ff0477ac */ /* 0x000e220008000800 */
[----:B------:R-:W1:Y:S08]  /*06e0*/  LDC.64 R4, c[0x0][0x388] ;  /* 0x0000e200ff047b82 */ /* 0x000e700000000a00 */
[----:B------:R-:W2:Y:S01]  /*06f0*/  LDC.64 R8, c[0x0][0x380] ;  /* 0x0000e000ff087b82 */ /* 0x000ea20000000a00 */
[----:B0-----:R-:W-:-:S04]  /*0700*/  IMAD R6, R7, UR4, R2 ;  /* 0x0000000407067c24 */ /* 0x001fc8000f8e0202 */
[C---:B------:R-:W-:Y:S01]  /*0710*/  IMAD R13, R6.reuse, UR4, R3 ;  /* 0x00000004060d7c24 */ /* 0x040fe2000f8e0203 */
[----:B------:R-:W-:-:S03]  /*0720*/  IADD3 R10, PT, PT, R6, UR4, RZ ;  /* 0x00000004060a7c10 */ /* 0x000fc6000fffe0ff */
[----:B-1----:R-:W-:Y:S01]  /*0730*/  IMAD.WIDE R12, R13, 0x2, R4 ;  /* 0x000000020d0c7825 */ /* 0x002fe200078e0204 */
[----:B------:R-:W-:-:S03]  /*0740*/  IADD3 R6, PT, PT, R10, UR4, RZ ;  /* 0x000000040a067c10 */ /* 0x000fc6000fffe0ff */
[--C-:B------:R-:W-:Y:S01]  /*0750*/  IMAD R15, R10, UR4, R3.reuse ;  /* 0x000000040a0f7c24 */ /* 0x100fe2000f8e0203 */
[C---:B------:R-:W-:Y:S01]  /*0760*/  IADD3 R10, PT, PT, R6.reuse, UR4, RZ ;  /* 0x00000004060a7c10 */ /* 0x040fe2000fffe0ff */
[----:B------:R-:W-:Y:S01]  /*0770*/  IMAD R11, R6, UR4, R3 ;  /* 0x00000004060b7c24 */ /* 0x000fe2000f8e0203 */
[----:B------:R-:W3:Y:S01]  /*0780*/  LDG.E.U16 R13, desc[UR6][R12.64] ;  /* 0x000000060c0d7981 */ /* 0x000ee2000c1e1500 */
[----:B--2---:R-:W-:-:S04]  /*0790*/  IMAD.WIDE.U32 R8, R7, 0x2, R8 ;  /* 0x0000000207087825 */ /* 0x004fc800078e0008 */
[----:B------:R-:W-:Y:S01]  /*07a0*/  IMAD R19, R10, UR4, R3 ;  /* 0x000000040a137c24 */ /* 0x000fe2000f8e0203 */
[----:B------:R-:W3:Y:S01]  /*07b0*/  LDG.E.U16 R6, desc[UR6][R8.64] ;  /* 0x0000000608067981 */ /* 0x000ee2000c1e1500 */
[----:B------:R-:W-:-:S03]  /*07c0*/  IMAD.WIDE R14, R15, 0x2, R4 ;  /* 0x000000020f0e7825 */ /* 0x000fc600078e0204 */
[----:B------:R-:W2:Y:S01]  /*07d0*/  LDG.E.U16 R17, desc[UR6][R8.64+0x2] ;  /* 0x0000020608117981 */ /* 0x000ea2000c1e1500 */
[----:B------:R-:W-:-:S03]  /*07e0*/  IMAD.WIDE R10, R11, 0x2, R4 ;  /* 0x000000020b0a7825 */ /* 0x000fc600078e0204 */
[----:B------:R-:W2:Y:S01]  /*07f0*/  LDG.E.U16 R14, desc[UR6][R14.64] ;  /* 0x000000060e0e7981 */ /* 0x000ea2000c1e1500 */
[----:B------:R-:W-:-:S03]  /*0800*/  IMAD.WIDE R4, R19, 0x2, R4 ;  /* 0x0000000213047825 */ /* 0x000fc600078e0204 */
[----:B------:R-:W4:Y:S04]  /*0810*/  LDG.E.U16 R11, desc[UR6][R10.64] ;  /* 0x000000060a0b7981 */ /* 0x000f28000c1e1500 */
[----:B------:R-:W4:Y:S04]  /*0820*/  LDG.E.U16 R18, desc[UR6][R8.64+0x4] ;  /* 0x0000040608127981 */ /* 0x000f28000c1e1500 */
[----:B------:R-:W5:Y:S04]  /*0830*/  LDG.E.U16 R4, desc[UR6][R4.64] ;  /* 0x0000000604047981 */ /* 0x000f68000c1e1500 */
[----:B------:R-:W5:Y:S01]  /*0840*/  LDG.E.U16 R19, desc[UR6][R8.64+0x6] ;  /* 0x0000060608137981 */ /* 0x000f62000c1e1500 */
[----:B------:R-:W-:Y:S01]  /*0850*/  IADD3 R7, PT, PT, R7, 0x4, RZ ;  /* 0x0000000407077810 */ /* 0x000fe20007ffe0ff */
[----:B---3--:R-:W-:-:S05]  /*0860*/  HMUL2.BF16_V2 R6, R6.H0_H0, R13.H0_H0 ;  /* 0x2000000d06067232 */ /* 0x008fca0000200800 */
[----:B------:R-:W-:Y:S01]  /*0870*/  SHF.L.U32 R13, R6, 0x10, RZ ;  /* 0x00000010060d7819 */ /* 0x000fe200000006ff */
[----:B--2---:R-:W-:-:S04]  /*0880*/  HMUL2.BF16_V2 R12, R17.H0_H0, R14.H0_H0 ;  /* 0x2000000e110c7232 */ /* 0x004fc80000200800 */
[----:B------:R-:W-:Y:S01]  /*0890*/  FADD R13, R28, R13 ;  /* 0x0000000d1c0d7221 */ /* 0x000fe20000000000 */
[----:B----4-:R-:W-:Y:S01]  /*08a0*/  HMUL2.BF16_V2 R11, R18.H0_H0, R11.H0_H0 ;  /* 0x2000000b120b7232 */ /* 0x010fe20000200800 */
[----:B------:R-:W-:-:S04]  /*08b0*/  SHF.L.U32 R12, R12, 0x10, RZ ;  /* 0x000000100c0c7819 */ /* 0x000fc800000006ff */
[----:B------:R-:W-:Y:S01]  /*08c0*/  PRMT R6, R11, 0x7610, R6 ;  /* 0x000076100b067816 */ /* 0x000fe20000000006 */
[----:B-----5:R-:W-:-:S03]  /*08d0*/  HMUL2.BF16_V2 R19, R19.H0_H0, R4.H0_H0 ;  /* 0x2000000413137232 */ /* 0x020fc60000200800 */
[----:B------:R-:W-:Y:S01]  /*08e0*/  SHF.L.U32 R5, R6, 0x10, RZ ;  /* 0x0000001006057819 */ /* 0x000fe200000006ff */
[----:B------:R-:W-:Y:S01]  /*08f0*/  FADD R12, R13, R12 ;  /* 0x0000000c0d0c7221 */ /* 0x000fe20000000000 */
[----:B------:R-:W-:-:S03]  /*0900*/  PRMT R4, R19, 0x7610, R4 ;  /* 0x0000761013047816 */ /* 0x000fc60000000004 */
[----:B------:R-:W-:Y:S01]  /*0910*/  FADD R5, R12, R5 ;  /* 0x000000050c057221 */ /* 0x000fe20000000000 */
[----:B------:R-:W-:-:S05]  /*0920*/  SHF.L.U32 R4, R4, 0x10, RZ ;  /* 0x0000001004047819 */ /* 0x000fca00000006ff */
[----:B------:R-:W-:-:S07]  /*0930*/  FADD R28, R5, R4 ;  /* 0x00000004051c7221 */ /* 0x000fce0000000000 */
.L_x_3:
[----:B------:R-:W-:Y:S05]  /*0940*/  @!P1 BRA `(.L_x_0) ;  /* 0x0000000000949947 */ /* 0x000fea0003800000 */
[----:B------:R-:W-:Y:S01]  /*0950*/  ISETP.NE.AND P0, PT, R16, 0x1, PT ;  /* 0x000000011000780c */ /* 0x000fe20003f05270 */
[----:B------:R-:W0:Y:S01]  /*0960*/  LDC.64 R10, c[0x0][0x380] ;  /* 0x0000e000ff0a7b82 */ /* 0x000e220000000a00 */
[----:B------:R-:W-:-:S04]  /*0970*/  LOP3.LUT R0, R0, 0x1, RZ, 0xc0, !PT ;  /* 0x0000000100007812 */ /* 0x000fc800078ec0ff */
[----:B------:R-:W-:-:S03]  /*0980*/  ISETP.NE.U32.AND P1, PT, R0, 0x1, PT ;  /* 0x000000010000780c */ /* 0x000fc60003f25070 */
[----:B------:R-:W1:Y:S08]  /*0990*/  LDC.64 R12, c[0x0][0x388] ;  /* 0x0000e200ff0c7b82 */ /* 0x000e700000000a00 */
[----:B------:R-:W2:Y:S08]  /*09a0*/  @P0 LDC R6, c[0x0][0x3c8] ;  /* 0x0000f200ff060b82 */ /* 0x000eb00000000800 */
[----:B------:R-:W3:Y:S01]  /*09b0*/  @!P1 LDC R16, c[0x0][0x3c8] ;  /* 0x0000f200ff109b82 */ /* 0x000ee20000000800 */
[----:B0-----:R-:W-:-:S07]  /*09c0*/  @P0 IMAD.WIDE.U32 R10, R7, 0x2, R10 ;  /* 0x00000002070a0825 */ /* 0x001fce00078e000a */
[----:B------:R-:W0:Y:S08]  /*09d0*/  LDC.64 R8, c[0x0][0x380] ;  /* 0x0000e000ff087b82 */ /* 0x000e300000000a00 */
[----:B------:R-:W4:Y:S01]  /*09e0*/  LDC.64 R4, c[0x0][0x388] ;  /* 0x0000e200ff047b82 */ /* 0x000f220000000a00 */
[C---:B--2---:R-:W-:Y:S01]  /*09f0*/  @P0 IMAD R15, R7.reuse, R6, R2 ;  /* 0x00000006070f0224 */ /* 0x044fe200078e0202 */
[----:B------:R-:W-:-:S04]  /*0a00*/  @P0 IADD3 R7, PT, PT, R7, 0x2, RZ ;  /* 0x0000000207070810 */ /* 0x000fc80007ffe0ff */
[CC--:B------:R-:W-:Y:S01]  /*0a10*/  @P0 IADD3 R0, PT, PT, R15.reuse, R6.reuse, RZ ;  /* 0x000000060f000210 */ /* 0x0c0fe20007ffe0ff */
[----:B------:R-:W-:-:S04]  /*0a20*/  @P0 IMAD R15, R15, R6, R3 ;  /* 0x000000060f0f0224 */ /* 0x000fc800078e0203 */
[----:B------:R-:W-:Y:S02]  /*0a30*/  @P0 IMAD R17, R0, R6, R3 ;  /* 0x0000000600110224 */ /* 0x000fe400078e0203 */
[----:B---3--:R-:W-:Y:S01]  /*0a40*/  @!P1 IMAD R0, R7, R16, R2 ;  /* 0x0000001007009224 */ /* 0x008fe200078e0202 */
[----:B------:R-:W2:Y:S01]  /*0a50*/  @P0 LDG.E.U16 R6, desc[UR6][R10.64+0x2] ;  /* 0x000002060a060981 */ /* 0x000ea2000c1e1500 */
[----:B-1----:R-:W-:-:S04]  /*0a60*/  @P0 IMAD.WIDE R14, R15, 0x2, R12 ;  /* 0x000000020f0e0825 */ /* 0x002fc800078e020c */
[----:B------:R-:W-:Y:S02]  /*0a70*/  @P0 IMAD.WIDE R12, R17, 0x2, R12 ;  /* 0x00000002110c0825 */ /* 0x000fe400078e020c */
[----:B------:R-:W3:Y:S02]  /*0a80*/  @P0 LDG.E.U16 R15, desc[UR6][R14.64] ;  /* 0x000000060e0f0981 */ /* 0x000ee4000c1e1500 */
[----:B------:R-:W-:Y:S02]  /*0a90*/  @!P1 IMAD R17, R0, R16, R3 ;  /* 0x0000001000119224 */ /* 0x000fe400078e0203 */
[----:B0-----:R-:W-:Y:S01]  /*0aa0*/  @!P1 IMAD.WIDE.U32 R8, R7, 0x2, R8 ;  /* 0x0000000207089825 */ /* 0x001fe200078e0008 */
[----:B------:R-:W3:Y:S03]  /*0ab0*/  @P0 LDG.E.U16 R0, desc[UR6][R10.64] ;  /* 0x000000060a000981 */ /* 0x000ee6000c1e1500 */
[----:B----4-:R-:W-:Y:S01]  /*0ac0*/  @!P1 IMAD.WIDE R4, R17, 0x2, R4 ;  /* 0x0000000211049825 */ /* 0x010fe200078e0204 */
[----:B------:R-:W2:Y:S04]  /*0ad0*/  @P0 LDG.E.U16 R13, desc[UR6][R12.64] ;  /* 0x000000060c0d0981 */ /* 0x000ea8000c1e1500 */
[----:B------:R-:W4:Y:S04]  /*0ae0*/  @!P1 LDG.E.U16 R8, desc[UR6][R8.64] ;  /* 0x0000000608089981 */ /* 0x000f28000c1e1500 */
[----:B------:R-:W4:Y:S01]  /*0af0*/  @!P1 LDG.E.U16 R5, desc[UR6][R4.64] ;  /* 0x0000000604059981 */ /* 0x000f22000c1e1500 */
[----:B---3--:R-:W-:-:S02]  /*0b00*/  @P0 HMUL2.BF16_V2 R0, R0.H0_H0, R15.H0_H0 ;  /* 0x2000000f00000232 */ /* 0x008fc40000200800 */
[----:B--2---:R-:W-:-:S03]  /*0b10*/  @P0 HMUL2.BF16_V2 R6, R6.H0_H0, R13.H0_H0 ;  /* 0x2000000d06060232 */ /* 0x004fc60000200800 */
[----:B------:R-:W-:Y:S01]  /*0b20*/  @P0 SHF.L.U32 R7, R0, 0x10, RZ ;  /* 0x0000001000070819 */ /* 0x000fe200000006ff */
[----:B----4-:R-:W-:Y:S01]  /*0b30*/  @!P1 HMUL2.BF16_V2 R5, R8.H0_H0, R5.H0_H0 ;  /* 0x2000000508059232 */ /* 0x010fe20000200800 */
[----:B------:R-:W-:-:S03]  /*0b40*/  @P0 SHF.L.U32 R13, R6, 0x10, RZ ;  /* 0x00000010060d0819 */ /* 0x000fc600000006ff */
[----:B------:R-:W-:Y:S01]  /*0b50*/  @P0 FADD R6, R28, R7 ;  /* 0x000000071c060221 */ /* 0x000fe20000000000 */
[----:B------:R-:W-:-:S03]  /*0b60*/  @!P1 PRMT R0, R5, 0x7610, R0 ;  /* 0x0000761005009816 */ /* 0x000fc60000000000 */
[----:B------:R-:W-:Y:S01]  /*0b70*/  @P0 FADD R28, R6, R13 ;  /* 0x0000000d061c0221 */ /* 0x000fe20000000000 */
[----:B------:R-:W-:-:S05]  /*0b80*/  @!P1 SHF.L.U32 R7, R0, 0x10, RZ ;  /* 0x0000001000079819 */ /* 0x000fca00000006ff */
[----:B------:R-:W-:-:S07]  /*0b90*/  @!P1 FADD R28, R28, R7 ;  /* 0x000000071c1c9221 */ /* 0x000fce0000000000 */
.L_x_0:
[----:B------:R-:W0:Y:S01]  /*0ba0*/  LDC.64 R4, c[0x0][0x3a0] ;  /* 0x0000e800ff047b82 */ /* 0x000e220000000a00 */
[----:B------:R-:W1:Y:S07]  /*0bb0*/  LDCU UR4, c[0x0][0x3c8] ;  /* 0x00007900ff0477ac */ /* 0x000e6e0008000800 */
[----:B------:R-:W2:Y:S08]  /*0bc0*/  LDC.64 R6, c[0x0][0x390] ;  /* 0x0000e400ff067b82 */ /* 0x000eb00000000a00 */
[----:B------:R-:W3:Y:S01]  /*0bd0*/  LDC.64 R8, c[0x0][0x3a8] ;  /* 0x0000ea00ff087b82 */ /* 0x000ee20000000a00 */
[----:B-1----:R-:W-:Y:S01]  /*0be0*/  IMAD R11, R2, UR4, R3 ;  /* 0x00000004020b7c24 */ /* 0x002fe2000f8e0203 */
[----:B------:R-:W1:Y:S03]  /*0bf0*/  LDCU UR4, c[0x0][0x398] ;  /* 0x00007300ff0477ac */ /* 0x000e660008000800 */
[----:B0-----:R-:W-:-:S06]  /*0c00*/  IMAD.WIDE R4, R11, 0x2, R4 ;  /* 0x000000020b047825 */ /* 0x001fcc00078e0204 */
[----:B------:R-:W4:Y:S01]  /*0c10*/  LDG.E.U16 R4, desc[UR6][R4.64] ;  /* 0x0000000604047981 */ /* 0x000f22000c1e1500 */
[----:B--2---:R-:W-:-:S06]  /*0c20*/  IMAD.WIDE R6, R11, 0x2, R6 ;  /* 0x000000020b067825 */ /* 0x004fcc00078e0206 */
[----:B------:R-:W2:Y:S01]  /*0c30*/  LDG.E.U16 R6, desc[UR6][R6.64] ;  /* 0x0000000606067981 */ /* 0x000ea2000c1e1500 */
[----:B---3--:R-:W-:-:S06]  /*0c40*/  IMAD.WIDE.U32 R8, R3, 0x2, R8 ;  /* 0x0000000203087825 */ /* 0x008fcc00078e0008 */
[----:B------:R0:W3:Y:S01]  /*0c50*/  LDG.E.U16 R8, desc[UR6][R8.64] ;  /* 0x0000000608087981 */ /* 0x0000e2000c1e1500 */
[----:B------:R-:W-:Y:S01]  /*0c60*/  BSSY B0, `(.L_x_4) ;  /* 0x0000030000007945 */ /* 0x000fe20003800000 */
[----:B0-----:R-:W0:Y:S01]  /*0c70*/  S2R R9, SR_TID.Z ;  /* 0x0000000000097919 */ /* 0x001e220000002300 */
[----:B----4-:R-:W-:-:S05]  /*0c80*/  SHF.L.U32 R0, R4, 0x10, RZ ;  /* 0x0000001004007819 */ /* 0x010fca00000006ff */
[----:B-1----:R-:W-:Y:S01]  /*0c90*/  FMUL R11, R0, UR4 ;  /* 0x00000004000b7c20 */ /* 0x002fe20008400000 */
[----:B------:R-:W1:Y:S04]  /*0ca0*/  LDCU UR4, c[0x0][0x360] ;  /* 0x00006c00ff0477ac */ /* 0x000e680008000800 */
[----:B------:R-:W-:Y:S01]  /*0cb0*/  F2FP.BF16.F32.PACK_AB R11, R28, R11 ;  /* 0x0000000b1c0b723e */ /* 0x000fe200000010ff */
[----:B------:R-:W0:Y:S04]  /*0cc0*/  LDCU UR5, c[0x0][0x364] ;  /* 0x00006c80ff0577ac */ /* 0x000e280008000800 */
[----:B--2---:R-:W-:Y:S01]  /*0cd0*/  HADD2.BF16_V2 R0, R6.H0_H0, R11.H0_H0 ;  /* 0x2000000b06007230 */ /* 0x004fe20000200800 */
[----:B---3--:R-:W-:-:S02]  /*0ce0*/  SHF.L.U32 R5, R8, 0x10, RZ ;  /* 0x0000001008057819 */ /* 0x008fc400000006ff */
[----:B------:R-:W0:Y:S01]  /*0cf0*/  S2R R8, SR_TID.Y ;  /* 0x0000000000087919 */ /* 0x000e220000002200 */
[----:B------:R-:W-:-:S05]  /*0d00*/  HADD2.BF16_V2 R0, R0.H0_H0, R11.H1_H1 ;  /* 0x3000000b00007230 */ /* 0x000fca0000200800 */
[----:B------:R-:W-:-:S05]  /*0d10*/  SHF.L.U32 R0, R0, 0x10, RZ ;  /* 0x0000001000007819 */ /* 0x000fca00000006ff */
[----:B------:R-:W-:-:S05]  /*0d20*/  FMUL R0, R0, R5 ;  /* 0x0000000500007220 */ /* 0x000fca0000400000 */
[----:B------:R-:W2:Y:S02]  /*0d30*/  SHFL.DOWN PT, R5, R0, 0x10, 0x1f ;  /* 0x0a001f0000057f89 */ /* 0x000ea400000e0000 */
[----:B--2---:R-:W-:-:S05]  /*0d40*/  FADD R5, R0, R5 ;  /* 0x0000000500057221 */ /* 0x004fca0000000000 */
[----:B------:R-:W2:Y:S02]  /*0d50*/  SHFL.DOWN PT, R4, R5, 0x8, 0x1f ;  /* 0x09001f0005047f89 */ /* 0x000ea400000e0000 */
[----:B--2---:R-:W-:Y:S01]  /*0d60*/  FADD R6, R5, R4 ;  /* 0x0000000405067221 */ /* 0x004fe20000000000 */
[----:B0-----:R-:W-:-:S04]  /*0d70*/  IMAD R4, R9, UR5, R8 ;  /* 0x0000000509047c24 */ /* 0x001fc8000f8e0208 */
[----:B------:R-:W0:Y:S01]  /*0d80*/  SHFL.DOWN PT, R7, R6, 0x4, 0x1f ;  /* 0x08801f0006077f89 */ /* 0x000e2200000e0000 */
[----:B-1----:R-:W-:-:S05]  /*0d90*/  IMAD R4, R4, UR4, R3 ;  /* 0x0000000404047c24 */ /* 0x002fca000f8e0203 */
[----:B------:R-:W-:-:S13]  /*0da0*/  LOP3.LUT P0, R0, R4, 0x1f, RZ, 0xc0, !PT ;  /* 0x0000001f04007812 */ /* 0x000fda000780c0ff */
[----:B------:R-:W1:Y:S01]  /*0db0*/  @!P0 S2R R9, SR_CgaCtaId ;  /* 0x0000000000098919 */ /* 0x000e620000008800 */
[----:B0-----:R-:W-:Y:S01]  /*0dc0*/  FADD R7, R6, R7 ;  /* 0x0000000706077221 */ /* 0x001fe20000000000 */
[----:B------:R-:W-:-:S04]  /*0dd0*/  @!P0 MOV R6, 0x400 ;  /* 0x0000040000068802 */ /* 0x000fc80000000f00 */
[----:B------:R-:W0:Y:S01]  /*0de0*/  SHFL.DOWN PT, R8, R7, 0x2, 0x1f ;  /* 0x08401f0007087f89 */ /* 0x000e2200000e0000 */
[----:B-1----:R-:W-:Y:S01]  /*0df0*/  @!P0 LEA R9, R9, R6, 0x18 ;  /* 0x0000000609098211 */ /* 0x002fe200078ec0ff */
[----:B0-----:R-:W-:Y:S01]  /*0e00*/  FADD R8, R7, R8 ;  /* 0x0000000807087221 */ /* 0x001fe20000000000 */
[----:B------:R-:W-:Y:S02]  /*0e10*/  MOV R6, RZ ;  /* 0x000000ff00067202 */ /* 0x000fe40000000f00 */
[----:B------:R-:W-:Y:S02]  /*0e20*/  @!P0 LEA.HI R9, R4, R9, RZ, 0x1d ;  /* 0x0000000904098211 */ /* 0x000fe400078fe8ff */
[----:B------:R-:W0:Y:S02]  /*0e30*/  SHFL.DOWN PT, R5, R8, 0x1, 0x1f ;  /* 0x08201f0008057f89 */ /* 0x000e2400000e0000 */
[----:B0-----:R-:W-:-:S05]  /*0e40*/  FADD R10, R8, R5 ;  /* 0x00000005080a7221 */ /* 0x001fca0000000000 */
[----:B------:R0:W-:Y:S01]  /*0e50*/  @!P0 STS [R9], R10 ;  /* 0x0000000a09008388 */ /* 0x0001e20000000800 */
[----:B------:R-:W-:Y:S01]  /*0e60*/  BAR.SYNC.DEFER_BLOCKING 0x0 ;  /* 0x0000000000007b1d */ /* 0x000fe20000010000 */
[----:B------:R-:W-:-:S13]  /*0e70*/  ISETP.GT.U32.AND P0, PT, R4, 0x1f, PT ;  /* 0x0000001f0400780c */ /* 0x000fda0003f04070 */
[----:B0-----:R-:W-:Y:S05]  /*0e80*/  @P0 BRA `(.L_x_5) ;  /* 0x0000000000340947 */ /* 0x001fea0003800000 */
[----:B------:R-:W0:Y:S01]  /*0e90*/  S2UR UR5, SR_CgaCtaId ;  /* 0x00000000000579c3 */ /* 0x000e220000008800 */
[----:B------:R-:W-:Y:S02]  /*0ea0*/  UMOV UR4, 0x400 ;  /* 0x0000040000047882 */ /* 0x000fe40000000000 */
[----:B0-----:R-:W-:-:S06]  /*0eb0*/  ULEA UR4, UR5, UR4, 0x18 ;  /* 0x0000000405047291 */ /* 0x001fcc000f8ec0ff */
[----:B------:R-:W-:Y:S01]  /*0ec0*/  LEA R0, R0, UR4, 0x2 ;  /* 0x0000000400007c11 */ /* 0x000fe2000f8e10ff */
[----:B------:R-:W-:-:S05]  /*0ed0*/  UMOV UR4, 0xffffffff ;  /* 0xffffffff00047882 */ /* 0x000fca0000000000 */
[----:B------:R-:W0:Y:S01]  /*0ee0*/  LDS R0, [R0] ;  /* 0x0000000000007984 */ /* 0x000e220000000800 */
[----:B------:R-:W-:Y:S05]  /*0ef0*/  BRA.DIV UR4, `(.L_x_6) ;  /* 0x0000000204387947 */ /* 0x000fea000b800000 */
[----:B0-----:R-:W0:Y:S02]  /*0f00*/  SHFL.DOWN PT, R5, R0, 0x4, 0x1f ;  /* 0x08801f0000057f89 */ /* 0x001e2400000e0000 */
[----:B0-----:R-:W-:-:S05]  /*0f10*/  FADD R5, R0, R5 ;  /* 0x0000000500057221 */ /* 0x001fca0000000000 */
[----:B------:R-:W0:Y:S02]  /*0f20*/  SHFL.DOWN PT, R4, R5, 0x2, 0x1f ;  /* 0x08401f0005047f89 */ /* 0x000e2400000e0000 */
[----:B0-----:R-:W-:-:S05]  /*0f30*/  FADD R4, R5, R4 ;  /* 0x0000000405047221 */ /* 0x001fca0000000000 */
[----:B------:R0:W1:Y:S02]  /*0f40*/  SHFL.DOWN PT, R7, R4, 0x1, 0x1f ;  /* 0x08201f0004077f89 */ /* 0x00006400000e0000 */
.L_x_10:
[----:B-1----:R-:W-:-:S07]  /*0f50*/  FADD R6, R4, R7 ;  /* 0x0000000704067221 */ /* 0x002fce0000000000 */
.L_x_5:
[----:B------:R-:W-:Y:S05]  /*0f60*/  BSYNC B0 ;  /* 0x0000000000007941 */ /* 0x000fea0003800000 */
.L_x_4:
[----:B------:R-:W-:-:S13]  /*0f70*/  ISETP.NE.AND P0, PT, R3, RZ, PT ;  /* 0x000000ff0300720c */ /* 0x000fda0003f05270 */
[----:B------:R-:W-:Y:S05]  /*0f80*/  @P0 EXIT ;  /* 0x000000000000094d */ /* 0x000fea0003800000 */
[----:B0-----:R-:W0:Y:S01]  /*0f90*/  LDC.64 R4, c[0x0][0x3b8] ;  /* 0x0000ee00ff047b82 */ /* 0x001e220000000a00 */
[----:B------:R-:W-:Y:S01]  /*0fa0*/  F2FP.BF16.F32.PACK_AB R6, RZ, R6 ;  /* 0x00000006ff06723e */ /* 0x000fe200000010ff */
[----:B0-----:R-:W-:-:S05]  /*0fb0*/  IMAD.WIDE.U32 R2, R2, 0x2, R4 ;  /* 0x0000000202027825 */ /* 0x001fca00078e0004 */
[----:B------:R-:W-:Y:S01]  /*0fc0*/  STG.E.U16 desc[UR6][R2.64], R6 ;  /* 0x0000000602007986 */ /* 0x000fe2000c101506 */
[----:B------:R-:W-:Y:S05]  /*0fd0*/  EXIT ;  /* 0x000000000000794d */ /* 0x000fea0003800000 */
.L_x_6:
[----:B------:R-:W-:Y:S01]  /*0fe0*/  HFMA2 R9, -RZ, RZ, 0, 2.384185791015625e-07 ;  /* 0x00000004ff097431 */ /* 0x000fe200000001ff */
[----:B------:R-:W-:Y:S02]  /*0ff0*/  MOV R11, 0x1f ;  /* 0x0000001f000b7802 */ /* 0x000fe40000000f00 */
[----:B------:R-:W-:-:S07]  /*1000*/  MOV R6, 0xffffffff ;  /* 0xffffffff00067802 */ /* 0x000fce0000000f00 */
[----:B0-----:R-:W-:Y:S05]  /*1010*/  WARPSYNC.COLLECTIVE R6, `(.L_x_7) ;  /* 0x0000000006087348 */ /* 0x001fea0003c00000 */
[----:B0-----:R0:W1:Y:S02]  /*1020*/  SHFL.DOWN P0, R7, R0, R9, R11 ;  /* 0x0800000900077389 */ /* 0x001064000000000b */
[----:B01----:R-:W-:Y:S05]  /*1030*/  ENDCOLLECTIVE ;  /* 0x000000000000791b */ /* 0x003fea0003800000 */
.L_x_7:
[----:B------:R-:W-:Y:S01]  /*1040*/  HFMA2 R9, -RZ, RZ, 0, 1.1920928955078125e-07 ;  /* 0x00000002ff097431 */ /* 0x000fe200000001ff */
[----:B------:R-:W-:-:S05]  /*1050*/  MOV R5, R7 ;  /* 0x0000000700057202 */ /* 0x000fca0000000f00 */
[----:B------:R-:W-:-:S05]  /*1060*/  FADD R5, R0, R5 ;  /* 0x0000000500057221 */ /* 0x000fca0000000000 */
[----:B------:R-:W-:-:S07]  /*1070*/  MOV R0, R5 ;  /* 0x0000000500007202 */ /* 0x000fce0000000f00 */
[----:B------:R-:W-:Y:S05]  /*1080*/  WARPSYNC.COLLECTIVE R6, `(.L_x_8) ;  /* 0x0000000006087348 */ /* 0x000fea0003c00000 */
[----:B------:R0:W1:Y:S02]  /*1090*/  SHFL.DOWN P0, R7, R0, R9, R11 ;  /* 0x0800000900077389 */ /* 0x000064000000000b */
[----:B01----:R-:W-:Y:S05]  /*10a0*/  ENDCOLLECTIVE ;  /* 0x000000000000791b */ /* 0x003fea0003800000 */
.L_x_8:
[----:B------:R-:W-:Y:S01]  /*10b0*/  HFMA2 R9, -RZ, RZ, 0, 5.9604644775390625e-08 ;  /* 0x00000001ff097431 */ /* 0x000fe200000001ff */
[----:B------:R-:W-:-:S05]  /*10c0*/  MOV R4, R7 ;  /* 0x0000000700047202 */ /* 0x000fca0000000f00 */
[----:B------:R-:W-:-:S05]  /*10d0*/  FADD R4, R5, R4 ;  /* 0x0000000405047221 */ /* 0x000fca0000000000 */
[----:B------:R-:W-:-:S07]  /*10e0*/  MOV R0, R4 ;  /* 0x0000000400007202 */ /* 0x000fce0000000f00 */
[----:B------:R-:W-:Y:S05]  /*10f0*/  WARPSYNC.COLLECTIVE R6, `(.L_x_9) ;  /* 0x0000000006087348 */ /* 0x000fea0003c00000 */
[----:B------:R0:W1:Y:S02]  /*1100*/  SHFL.DOWN P0, R7, R0, R9, R11 ;  /* 0x0800000900077389 */ /* 0x000064000000000b */
[----:B01----:R-:W-:Y:S05]  /*1110*/  ENDCOLLECTIVE ;  /* 0x000000000000791b */ /* 0x003fea0003800000 */
.L_x_9:
[----:B------:R-:W-:Y:S05]  /*1120*/  BRA `(.L_x_10) ;  /* 0xfffffffc00887947 */ /* 0x000fea000383ffff */
.L_x_11:
[----:B------:R-:W-:-:S00]  /*1130*/  BRA `(.L_x_11) ;  /* 0xfffffffc00fc7947 */ /* 0x000fc0000383ffff */
[----:B------:R-:W-:-:S00]  /*1140*/  NOP ;  /* 0x0000000000007918 */ /* 0x000fc00000000000 */
        /* <DEDUP_REMOVED lines=11> */
.L_x_12:


//--------------------- .nv.shared._Z16torch_sum_kernelPK13__nv_bfloat16S1_S1_fS1_PS_S2_S2_S2_ii --------------------------
	.section	.nv.shared._Z16torch_sum_kernelPK13__nv_bfloat16S1_S1_fS1_PS_S2_S2_S2_ii,"aw",@nobits
	.sectionflags	@""
	.align	4
.nv.shared._Z16torch_sum_kernelPK13__nv_bfloat16S1_S1_fS1_PS_S2_S2_S2_ii:
	.zero		1152


//--------------------- .nv.shared.reserved.0     --------------------------
	.section	.nv.shared.reserved.0,"aw",@nobits
	.weak		__nv_reservedSMEM_offset_0_alias
	.size		__nv_reservedSMEM_offset_0_alias, 0, 64
	.other		__nv_reservedSMEM_offset_0_alias,@"STO_CUDA_RESERVED_SHARED STV_DEFAULT"
__nv_reservedSMEM_offset_0_alias:
	.zero		0
	.zero		64


//--------------------- .nv.constant0._Z16torch_sum_kernelPK13__nv_bfloat16S1_S1_fS1_PS_S2_S2_S2_ii --------------------------
	.section	.nv.constant0._Z16torch_sum_kernelPK13__nv_bfloat16S1_S1_fS1_PS_S2_S2_S2_ii,"a",@progbits
	.sectionflags	@""
	.align	4
.nv.constant0._Z16torch_sum_kernelPK13__nv_bfloat16S1_S1_fS1_PS_S2_S2_S2_ii:
	.zero		976


//--------------------- SYMBOLS --------------------------

	.type		.nv.reservedSmem.offset0,@object
	.size		.nv.reservedSmem.offset0,0x4
	.type		.nv.reservedSmem.cap,@object
	.size		.nv.reservedSmem.cap,0x4
